//
// Generated by NVIDIA NVVM Compiler
//
// Compiler Build ID: CL-36424714
// Cuda compilation tools, release 13.0, V13.0.88
// Based on NVVM 20.0.0
//

.version 9.0
.target sm_100
.address_size 64

	// .globl	_Z15bruteForce_LOOPPcxxi

.visible .entry _Z15bruteForce_LOOPPcxxi(
	.param .u64 .ptr .align 1 _Z15bruteForce_LOOPPcxxi_param_0,
	.param .u64 _Z15bruteForce_LOOPPcxxi_param_1,
	.param .u64 _Z15bruteForce_LOOPPcxxi_param_2,
	.param .u32 _Z15bruteForce_LOOPPcxxi_param_3
)
{
	.reg .pred 	%p<7>;
	.reg .b16 	%rs<4>;
	.reg .b32 	%r<14>;
	.reg .b64 	%rd<27>;

	ld.param.u64 	%rd13, [_Z15bruteForce_LOOPPcxxi_param_0];
	ld.param.u64 	%rd14, [_Z15bruteForce_LOOPPcxxi_param_1];
	ld.param.u64 	%rd23, [_Z15bruteForce_LOOPPcxxi_param_2];
	ld.param.u32 	%r3, [_Z15bruteForce_LOOPPcxxi_param_3];
	cvta.to.global.u64 	%rd1, %rd13;
	mov.u32 	%r4, %tid.x;
	mov.u32 	%r5, %ctaid.x;
	mul.lo.s32 	%r6, %r4, %r5;
	cvt.u64.u32 	%rd15, %r6;
	setp.le.s64 	%p1, %rd14, %rd15;
	setp.ne.s64 	%p2, %rd23, %rd15;
	or.pred  	%p3, %p1, %p2;
	@%p3 bra 	$L__BB0_9;
	setp.eq.s64 	%p4, %rd23, 0;
	mov.b64 	%rd26, 0;
	@%p4 bra 	$L__BB0_8;
	cvt.s64.s32 	%rd2, %r3;
	mov.b32 	%r13, 0;
	cvt.u32.u64 	%r8, %rd2;
$L__BB0_3:
	or.b64  	%rd17, %rd23, %rd2;
	and.b64  	%rd18, %rd17, -4294967296;
	setp.ne.s64 	%p5, %rd18, 0;
	@%p5 bra 	$L__BB0_5;
	cvt.u32.u64 	%r9, %rd23;
	div.u32 	%r10, %r9, %r8;
	mul.lo.s32 	%r11, %r10, %r8;
	sub.s32 	%r12, %r9, %r11;
	cvt.u64.u32 	%rd23, %r10;
	cvt.u64.u32 	%rd25, %r12;
	bra.uni 	$L__BB0_6;
$L__BB0_5:
	div.s64 	%rd6, %rd23, %rd2;
	mul.lo.s64 	%rd19, %rd6, %rd2;
	sub.s64 	%rd25, %rd23, %rd19;
	mov.u64 	%rd23, %rd6;
$L__BB0_6:
	cvt.u16.u64 	%rs1, %rd25;
	add.s16 	%rs2, %rs1, 96;
	add.s32 	%r2, %r13, 1;
	cvt.u64.u32 	%rd20, %r13;
	add.s64 	%rd21, %rd1, %rd20;
	st.global.u8 	[%rd21], %rs2;
	setp.gt.s64 	%p6, %rd23, 0;
	mov.u32 	%r13, %r2;
	@%p6 bra 	$L__BB0_3;
	cvt.u64.u32 	%rd26, %r2;
$L__BB0_8:
	add.s64 	%rd22, %rd1, %rd26;
	mov.b16 	%rs3, 0;
	st.global.u8 	[%rd22], %rs3;
$L__BB0_9:
	ret;

}


// ===== COMPILED SASS (sm_100) =====

	.target	sm_100

	.elftype	@"ET_EXEC"


//--------------------- .note.nv.tkinfo           --------------------------
	.section	.note.nv.tkinfo,"",@"SHT_NOTE"
	.sectionflags	@"SHF_NOTE_NV_TKINFO"
	.tkinfo
        /*0018*/ 	.word	0x00000002
        /*0030*/ 	.string	""
        /*0030*/ 	.string	"ptxas"
        /*0030*/ 	.string	"Cuda compilation tools, release 13.0, V13.0.88"
        /*0030*/ 	.string	"Build cuda_13.0.r13.0/compiler.36424714_0"
        /*0030*/ 	.string	"-arch sm_100 -m 64 "



//--------------------- .note.nv.cuinfo           --------------------------
	.section	.note.nv.cuinfo,"",@"SHT_NOTE"
	.sectionflags	@"SHF_NOTE_NV_CUINFO"
        /*0018*/ 	.short	0x0002
        /*001a*/ 	.short	0x0064
        /*001c*/ 	.short	0x0082
	.zero		2


//--------------------- .nv.info                  --------------------------
	.section	.nv.info,"",@"SHT_CUDA_INFO"
	.align	4


	//----- nvinfo : EIATTR_REGCOUNT
	.align		4
        /*0000*/ 	.byte	0x04, 0x2f
        /*0002*/ 	.short	(.L_1 - .L_0)
	.align		4
.L_0:
        /*0004*/ 	.word	index@(_Z15bruteForce_LOOPPcxxi)
        /*0008*/ 	.word	0x00000018


	//----- nvinfo : EIATTR_FRAME_SIZE
	.align		4
.L_1:
        /*000c*/ 	.byte	0x04, 0x11
        /*000e*/ 	.short	(.L_3 - .L_2)
	.align		4
.L_2:
        /*0010*/ 	.word	index@($__internal_0_$__cuda_sm20_div_s64)
        /*0014*/ 	.word	0x00000000


	//----- nvinfo : EIATTR_FRAME_SIZE
	.align		4
.L_3:
        /*0018*/ 	.byte	0x04, 0x11
        /*001a*/ 	.short	(.L_5 - .L_4)
	.align		4
.L_4:
        /*001c*/ 	.word	index@(_Z15bruteForce_LOOPPcxxi)
        /*0020*/ 	.word	0x00000000


	//----- nvinfo : EIATTR_MIN_STACK_SIZE
	.align		4
.L_5:
        /*0024*/ 	.byte	0x04, 0x12
        /*0026*/ 	.short	(.L_7 - .L_6)
	.align		4
.L_6:
        /*0028*/ 	.word	index@(_Z15bruteForce_LOOPPcxxi)
        /*002c*/ 	.word	0x00000000
.L_7:


//--------------------- .nv.compat                --------------------------
	.section	.nv.compat,"",@"SHT_CUDA_COMPAT_INFO"
	.align	4
        /*0000*/ 	.byte	0x02, 0x09, 0x00, 0x00, 0x02, 0x02, 0x01, 0x00, 0x02, 0x05, 0x05, 0x00, 0x03, 0x07, 0x01, 0x01
        /*0010*/ 	.byte	0x02, 0x03, 0x00, 0x00, 0x02, 0x06, 0x01, 0x00, 0x04, 0x0b, 0x08, 0x00, 0x09, 0x00, 0x00, 0x00
        /*0020*/ 	.byte	0x00, 0x00, 0x00, 0x00


//--------------------- .nv.info._Z15bruteForce_LOOPPcxxi --------------------------
	.section	.nv.info._Z15bruteForce_LOOPPcxxi,"",@"SHT_CUDA_INFO"
	.sectionflags	@""
	.align	4


	//----- nvinfo : EIATTR_CUDA_API_VERSION
	.align		4
        /*0000*/ 	.byte	0x04, 0x37
        /*0002*/ 	.short	(.L_9 - .L_8)
.L_8:
        /*0004*/ 	.word	0x00000082


	//----- nvinfo : EIATTR_KPARAM_INFO
	.align		4
.L_9:
        /*0008*/ 	.byte	0x04, 0x17
        /*000a*/ 	.short	(.L_11 - .L_10)
.L_10:
        /*000c*/ 	.word	0x00000000
        /*0010*/ 	.short	0x0003
        /*0012*/ 	.short	0x0018
        /*0014*/ 	.byte	0x00, 0xf0, 0x11, 0x00


	//----- nvinfo : EIATTR_KPARAM_INFO
	.align		4
.L_11:
        /*0018*/ 	.byte	0x04, 0x17
        /*001a*/ 	.short	(.L_13 - .L_12)
.L_12:
        /*001c*/ 	.word	0x00000000
        /*0020*/ 	.short	0x0002
        /*0022*/ 	.short	0x0010
        /*0024*/ 	.byte	0x00, 0xf0, 0x21, 0x00


	//----- nvinfo : EIATTR_KPARAM_INFO
	.align		4
.L_13:
        /*0028*/ 	.byte	0x04, 0x17
        /*002a*/ 	.short	(.L_15 - .L_14)
.L_14:
        /*002c*/ 	.word	0x00000000
        /*0030*/ 	.short	0x0001
        /*0032*/ 	.short	0x0008
        /*0034*/ 	.byte	0x00, 0xf0, 0x21, 0x00


	//----- nvinfo : EIATTR_KPARAM_INFO
	.align		4
.L_15:
        /*0038*/ 	.byte	0x04, 0x17
        /*003a*/ 	.short	(.L_17 - .L_16)
.L_16:
        /*003c*/ 	.word	0x00000000
        /*0040*/ 	.short	0x0000
        /*0042*/ 	.short	0x0000
        /*0044*/ 	.byte	0x00, 0xf5, 0x21, 0x00


	//----- nvinfo : EIATTR_SPARSE_MMA_MASK
	.align		4
.L_17:
        /*0048*/ 	.byte	0x03, 0x50
        /*004a*/ 	.short	0x0000


	//----- nvinfo : EIATTR_MAXREG_COUNT
	.align		4
        /*004c*/ 	.byte	0x03, 0x1b
        /*004e*/ 	.short	0x00ff


	//----- nvinfo : EIATTR_MERCURY_ISA_VERSION
	.align		4
        /*0050*/ 	.byte	0x03, 0x5f
        /*0052*/ 	.short	0x0101


	//----- nvinfo : EIATTR_VRC_CTA_INIT_COUNT
	.align		4
        /*0054*/ 	.byte	0x02, 0x4a
	.zero		1
	.zero		1


	//----- nvinfo : EIATTR_EXIT_INSTR_OFFSETS
	.align		4
        /*0058*/ 	.byte	0x04, 0x1c
        /*005a*/ 	.short	(.L_19 - .L_18)


	//   ....[0]....
.L_18:
        /*005c*/ 	.word	0x000000d0


	//   ....[1]....
        /*0060*/ 	.word	0x000004d0


	//----- nvinfo : EIATTR_CRS_STACK_SIZE
	.align		4
.L_19:
        /*0064*/ 	.byte	0x04, 0x1e
        /*0066*/ 	.short	(.L_21 - .L_20)
.L_20:
        /*0068*/ 	.word	0x00000000


	//----- nvinfo : EIATTR_CBANK_PARAM_SIZE
	.align		4
.L_21:
        /*006c*/ 	.byte	0x03, 0x19
        /*006e*/ 	.short	0x001c


	//----- nvinfo : EIATTR_PARAM_CBANK
	.align		4
        /*0070*/ 	.byte	0x04, 0x0a
        /*0072*/ 	.short	(.L_23 - .L_22)
	.align		4
.L_22:
        /*0074*/ 	.word	index@(.nv.constant0._Z15bruteForce_LOOPPcxxi)
        /*0078*/ 	.short	0x0380
        /*007a*/ 	.short	0x001c


	//----- nvinfo : EIATTR_SW_WAR
	.align		4
.L_23:
        /*007c*/ 	.byte	0x04, 0x36
        /*007e*/ 	.short	(.L_25 - .L_24)
.L_24:
        /*0080*/ 	.word	0x00000008
.L_25:


//--------------------- .nv.callgraph             --------------------------
	.section	.nv.callgraph,"",@"SHT_CUDA_CALLGRAPH"
	.align	4
	.sectionentsize	8
	.align		4
        /*0000*/ 	.word	0x00000000
	.align		4
        /*0004*/ 	.word	0xffffffff
	.align		4
        /*0008*/ 	.word	0x00000000
	.align		4
        /*000c*/ 	.word	0xfffffffe
	.align		4
        /*0010*/ 	.word	0x00000000
	.align		4
        /*0014*/ 	.word	0xfffffffd
	.align		4
        /*0018*/ 	.word	0x00000000
	.align		4
        /*001c*/ 	.word	0xfffffffc


//--------------------- .text._Z15bruteForce_LOOPPcxxi --------------------------
	.section	.text._Z15bruteForce_LOOPPcxxi,"ax",@progbits
	.align	128
        .global         _Z15bruteForce_LOOPPcxxi
        .type           _Z15bruteForce_LOOPPcxxi,@function
        .size           _Z15bruteForce_LOOPPcxxi,(.L_x_5 - _Z15bruteForce_LOOPPcxxi)
        .other          _Z15bruteForce_LOOPPcxxi,@"STO_CUDA_ENTRY STV_DEFAULT"
_Z15bruteForce_LOOPPcxxi:
.text._Z15bruteForce_LOOPPcxxi:
[----:B------:R-:W-:Y:S01]  /*0000*/  LDC R1, c[0x0][0x37c] ;  /* 0x0000df00ff017b82 */ /* 0x000fe20000000800 */
[----:B------:R-:W0:Y:S07]  /*0010*/  S2R R0, SR_TID.X ;  /* 0x0000000000007919 */ /* 0x000e2e0000002100 */
[----:B------:R-:W0:Y:S01]  /*0020*/  S2UR UR4, SR_CTAID.X ;  /* 0x00000000000479c3 */ /* 0x000e220000002500 */
[----:B------:R-:W1:Y:S01]  /*0030*/  LDCU.64 UR6, c[0x0][0x390] ;  /* 0x00007200ff0677ac */ /* 0x000e620008000a00 */
[----:B------:R-:W2:Y:S06]  /*0040*/  LDCU.64 UR8, c[0x0][0x388] ;  /* 0x00007100ff0877ac */ /* 0x000eac0008000a00 */
[----:B------:R-:W3:Y:S01]  /*0050*/  LDC R7, c[0x0][0x394] ;  /* 0x0000e500ff077b82 */ /* 0x000ee20000000800 */
[----:B0-----:R-:W-:Y:S01]  /*0060*/  IMAD R0, R0, UR4, RZ ;  /* 0x0000000400007c24 */ /* 0x001fe2000f8e02ff */
[----:B------:R-:W0:Y:S04]  /*0070*/  LDCU UR4, c[0x0][0x390] ;  /* 0x00007200ff0477ac */ /* 0x000e280008000800 */
[----:B-1----:R-:W-:-:S02]  /*0080*/  ISETP.NE.U32.AND P0, PT, R0, UR6, PT ;  /* 0x0000000600007c0c */ /* 0x002fc4000bf05070 */
[----:B--2---:R-:W-:Y:S02]  /*0090*/  ISETP.GE.U32.AND P1, PT, R0, UR8, PT ;  /* 0x0000000800007c0c */ /* 0x004fe4000bf26070 */
[----:B------:R-:W-:-:S04]  /*00a0*/  ISETP.NE.AND.EX P0, PT, RZ, UR7, PT, P0 ;  /* 0x00000007ff007c0c */ /* 0x000fc8000bf05300 */
[----:B------:R-:W-:Y:S01]  /*00b0*/  ISETP.GE.OR.EX P0, PT, RZ, UR9, P0, P1 ;  /* 0x00000009ff007c0c */ /* 0x000fe20008706710 */
[----:B0-----:R-:W-:-:S12]  /*00c0*/  IMAD.U32 R9, RZ, RZ, UR4 ;  /* 0x00000004ff097e24 */ /* 0x001fd8000f8e00ff */
[----:B------:R-:W-:Y:S05]  /*00d0*/  @P0 EXIT ;  /* 0x000000000000094d */ /* 0x000fea0003800000 */
[----:B------:R-:W-:Y:S01]  /*00e0*/  UISETP.NE.U32.AND UP0, UPT, UR6, URZ, UPT ;  /* 0x000000ff0600728c */ /* 0x000fe2000bf05070 */
[----:B------:R-:W0:Y:S03]  /*00f0*/  LDCU.64 UR8, c[0x0][0x358] ;  /* 0x00006b00ff0877ac */ /* 0x000e260008000a00 */
[----:B------:R-:W-:Y:S01]  /*0100*/  UISETP.NE.AND.EX UP0, UPT, UR7, URZ, UPT, UP0 ;  /* 0x000000ff0700728c */ /* 0x000fe2000bf05300 */
[----:B------:R-:W-:Y:S01]  /*0110*/  UMOV UR4, URZ ;  /* 0x000000ff00047c82 */ /* 0x000fe20008000000 */
[----:B------:R-:W-:-:S07]  /*0120*/  UMOV UR5, URZ ;  /* 0x000000ff00057c82 */ /* 0x000fce0008000000 */
[----:B------:R-:W-:Y:S05]  /*0130*/  BRA.U !UP0, `(.L_x_0) ;  /* 0x0000000108cc7547 */ /* 0x000fea000b800000 */
[----:B------:R-:W1:Y:S01]  /*0140*/  LDC R4, c[0x0][0x398] ;  /* 0x0000e600ff047b82 */ /* 0x000e620000000800 */
[----:B------:R-:W2:Y:S01]  /*0150*/  LDCU UR7, c[0x0][0x398] ;  /* 0x00007300ff0777ac */ /* 0x000ea20008000800 */
[----:B------:R-:W4:Y:S06]  /*0160*/  LDCU.64 UR10, c[0x0][0x380] ;  /* 0x00007000ff0a77ac */ /* 0x000f2c0008000a00 */
[----:B------:R-:W5:Y:S01]  /*0170*/  LDC R0, c[0x0][0x398] ;  /* 0x0000e600ff007b82 */ /* 0x000f620000000800 */
[----:B------:R-:W-:Y:S01]  /*0180*/  UMOV UR4, URZ ;  /* 0x000000ff00047c82 */ /* 0x000fe20008000000 */
[----:B-12-4-:R-:W-:-:S07]  /*0190*/  SHF.R.S32.HI R4, RZ, 0x1f, R4 ;  /* 0x0000001fff047819 */ /* 0x016fce0000011404 */
.L_x_3:
[----:B-1-3--:R-:W-:-:S04]  /*01a0*/  LOP3.LUT R2, R7, R4, RZ, 0xfc, !PT ;  /* 0x0000000407027212 */ /* 0x00afc800078efcff */
[----:B------:R-:W-:-:S13]  /*01b0*/  ISETP.NE.U32.AND P0, PT, R2, RZ, PT ;  /* 0x000000ff0200720c */ /* 0x000fda0003f05070 */
[----:B------:R-:W-:Y:S05]  /*01c0*/  @P0 BRA `(.L_x_1) ;  /* 0x0000000000600947 */ /* 0x000fea0003800000 */
[----:B-----5:R-:W1:Y:S01]  /*01d0*/  I2F.U32.RP R5, R0 ;  /* 0x0000000000057306 */ /* 0x020e620000209000 */
[----:B------:R-:W-:-:S07]  /*01e0*/  ISETP.NE.U32.AND P2, PT, R0, RZ, PT ;  /* 0x000000ff0000720c */ /* 0x000fce0003f45070 */
[----:B-1----:R-:W1:Y:S02]  /*01f0*/  MUFU.RCP R5, R5 ;  /* 0x0000000500057308 */ /* 0x002e640000001000 */
[----:B-1----:R-:W-:-:S06]  /*0200*/  VIADD R2, R5, 0xffffffe ;  /* 0x0ffffffe05027836 */ /* 0x002fcc0000000000 */
[----:B------:R1:W2:Y:S02]  /*0210*/  F2I.FTZ.U32.TRUNC.NTZ R3, R2 ;  /* 0x0000000200037305 */ /* 0x0002a4000021f000 */
[----:B-1----:R-:W-:Y:S02]  /*0220*/  IMAD.MOV.U32 R2, RZ, RZ, RZ ;  /* 0x000000ffff027224 */ /* 0x002fe400078e00ff */
[----:B--2---:R-:W-:-:S04]  /*0230*/  IMAD.MOV R7, RZ, RZ, -R3 ;  /* 0x000000ffff077224 */ /* 0x004fc800078e0a03 */
[----:B------:R-:W-:-:S04]  /*0240*/  IMAD R7, R7, R0, RZ ;  /* 0x0000000007077224 */ /* 0x000fc800078e02ff */
[----:B------:R-:W-:-:S04]  /*0250*/  IMAD.HI.U32 R6, R3, R7, R2 ;  /* 0x0000000703067227 */ /* 0x000fc800078e0002 */
[----:B------:R-:W-:Y:S02]  /*0260*/  IMAD.MOV.U32 R7, RZ, RZ, RZ ;  /* 0x000000ffff077224 */ /* 0x000fe400078e00ff */
[----:B------:R-:W-:-:S05]  /*0270*/  IMAD.HI.U32 R6, R6, R9, RZ ;  /* 0x0000000906067227 */ /* 0x000fca00078e00ff */
[----:B------:R-:W-:-:S05]  /*0280*/  IADD3 R3, PT, PT, -R6, RZ, RZ ;  /* 0x000000ff06037210 */ /* 0x000fca0007ffe1ff */
[----:B------:R-:W-:-:S05]  /*0290*/  IMAD R3, R0, R3, R9 ;  /* 0x0000000300037224 */ /* 0x000fca00078e0209 */
[----:B------:R-:W-:-:S13]  /*02a0*/  ISETP.GE.U32.AND P0, PT, R3, R0, PT ;  /* 0x000000000300720c */ /* 0x000fda0003f06070 */
[----:B------:R-:W-:Y:S02]  /*02b0*/  @P0 IMAD.IADD R3, R3, 0x1, -R0 ;  /* 0x0000000103030824 */ /* 0x000fe400078e0a00 */
[----:B------:R-:W-:-:S03]  /*02c0*/  @P0 VIADD R6, R6, 0x1 ;  /* 0x0000000106060836 */ /* 0x000fc60000000000 */
[----:B------:R-:W-:-:S13]  /*02d0*/  ISETP.GE.U32.AND P1, PT, R3, R0, PT ;  /* 0x000000000300720c */ /* 0x000fda0003f26070 */
[----:B------:R-:W-:Y:S01]  /*02e0*/  @P1 VIADD R6, R6, 0x1 ;  /* 0x0000000106061836 */ /* 0x000fe20000000000 */
[----:B------:R-:W-:-:S04]  /*02f0*/  @!P2 LOP3.LUT R6, RZ, R0, RZ, 0x33, !PT ;  /* 0x00000000ff06a212 */ /* 0x000fc800078e33ff */
[----:B------:R-:W-:-:S05]  /*0300*/  IADD3 R2, PT, PT, -R6, RZ, RZ ;  /* 0x000000ff06027210 */ /* 0x000fca0007ffe1ff */
[----:B------:R-:W-:Y:S02]  /*0310*/  IMAD R2, R0, R2, R9 ;  /* 0x0000000200027224 */ /* 0x000fe400078e0209 */
[----:B------:R-:W-:-:S03]  /*0320*/  IMAD.MOV.U32 R9, RZ, RZ, R6 ;  /* 0x000000ffff097224 */ /* 0x000fc600078e0006 */
[----:B------:R-:W-:Y:S01]  /*0330*/  PRMT R5, R2, 0x7610, R5 ;  /* 0x0000761002057816 */ /* 0x000fe20000000005 */
[----:B------:R-:W-:Y:S06]  /*0340*/  BRA `(.L_x_2) ;  /* 0x00000000001c7947 */ /* 0x000fec0003800000 */
.L_x_1:
[----:B------:R-:W-:Y:S01]  /*0350*/  IMAD.MOV.U32 R5, RZ, RZ, R7 ;  /* 0x000000ffff057224 */ /* 0x000fe200078e0007 */
[----:B------:R-:W-:-:S07]  /*0360*/  MOV R6, 0x380 ;  /* 0x0000038000067802 */ /* 0x000fce0000000f00 */
[----:B0----5:R-:W-:Y:S05]  /*0370*/  CALL.REL.NOINC `($__internal_0_$__cuda_sm20_div_s64) ;  /* 0x0000000000587944 */ /* 0x021fea0003c00000 */
[----:B------:R-:W-:Y:S01]  /*0380*/  IADD3 R6, PT, PT, -R2, RZ, RZ ;  /* 0x000000ff02067210 */ /* 0x000fe20007ffe1ff */
[----:B------:R-:W-:-:S04]  /*0390*/  IMAD.MOV.U32 R7, RZ, RZ, R3 ;  /* 0x000000ffff077224 */ /* 0x000fc800078e0003 */
[----:B------:R-:W-:Y:S02]  /*03a0*/  IMAD R5, R6, UR7, R9 ;  /* 0x0000000706057c24 */ /* 0x000fe4000f8e0209 */
[----:B------:R-:W-:-:S07]  /*03b0*/  IMAD.MOV.U32 R9, RZ, RZ, R2 ;  /* 0x000000ffff097224 */ /* 0x000fce00078e0002 */
.L_x_2:
[----:B------:R-:W-:Y:S01]  /*03c0*/  UIADD3 UR5, UP0, UPT, UR4, UR10, URZ ;  /* 0x0000000a04057290 */ /* 0x000fe2000ff1e0ff */
[----:B------:R-:W-:Y:S01]  /*03d0*/  VIADD R5, R5, 0x60 ;  /* 0x0000006005057836 */ /* 0x000fe20000000000 */
[----:B------:R-:W-:Y:S01]  /*03e0*/  ISETP.GT.U32.AND P0, PT, R9, RZ, PT ;  /* 0x000000ff0900720c */ /* 0x000fe20003f04070 */
[----:B------:R-:W-:Y:S02]  /*03f0*/  UIADD3 UR4, UPT, UPT, UR4, 0x1, URZ ;  /* 0x0000000104047890 */ /* 0x000fe4000fffe0ff */
[----:B------:R-:W-:Y:S01]  /*0400*/  UIADD3.X UR6, UPT, UPT, URZ, UR11, URZ, UP0, !UPT ;  /* 0x0000000bff067290 */ /* 0x000fe200087fe4ff */
[----:B------:R-:W-:Y:S01]  /*0410*/  IMAD.U32 R2, RZ, RZ, UR5 ;  /* 0x00000005ff027e24 */ /* 0x000fe2000f8e00ff */
[----:B------:R-:W-:-:S04]  /*0420*/  ISETP.GT.AND.EX P0, PT, R7, RZ, PT, P0 ;  /* 0x000000ff0700720c */ /* 0x000fc80003f04300 */
[----:B------:R-:W-:-:S05]  /*0430*/  MOV R3, UR6 ;  /* 0x0000000600037c02 */ /* 0x000fca0008000f00 */
[----:B0-----:R1:W-:Y:S04]  /*0440*/  STG.E.U8 desc[UR8][R2.64], R5 ;  /* 0x0000000502007986 */ /* 0x0013e8000c101108 */
[----:B------:R-:W-:Y:S05]  /*0450*/  @P0 BRA `(.L_x_3) ;  /* 0xfffffffc00500947 */ /* 0x000fea000383ffff */
[----:B------:R-:W-:-:S05]  /*0460*/  UMOV UR5, URZ ;  /* 0x000000ff00057c82 */ /* 0x000fca0008000000 */
.L_x_0:
[----:B------:R-:W2:Y:S02]  /*0470*/  LDCU.64 UR6, c[0x0][0x380] ;  /* 0x00007000ff0677ac */ /* 0x000ea40008000a00 */
[----:B--2---:R-:W-:-:S04]  /*0480*/  UIADD3 UR6, UP0, UPT, UR4, UR6, URZ ;  /* 0x0000000604067290 */ /* 0x004fc8000ff1e0ff */
[----:B------:R-:W-:Y:S02]  /*0490*/  UIADD3.X UR7, UPT, UPT, UR5, UR7, URZ, UP0, !UPT ;  /* 0x0000000705077290 */ /* 0x000fe400087fe4ff */
[----:B-1----:R-:W-:-:S04]  /*04a0*/  IMAD.U32 R2, RZ, RZ, UR6 ;  /* 0x00000006ff027e24 */ /* 0x002fc8000f8e00ff */
[----:B------:R-:W-:-:S05]  /*04b0*/  IMAD.U32 R3, RZ, RZ, UR7 ;  /* 0x00000007ff037e24 */ /* 0x000fca000f8e00ff */
[----:B0-----:R-:W-:Y:S01]  /*04c0*/  STG.E.U8 desc[UR8][R2.64], RZ ;  /* 0x000000ff02007986 */ /* 0x001fe2000c101108 */
[----:B------:R-:W-:Y:S05]  /*04d0*/  EXIT ;  /* 0x000000000000794d */ /* 0x000fea0003800000 */
        .weak           $__internal_0_$__cuda_sm20_div_s64
        .type           $__internal_0_$__cuda_sm20_div_s64,@function
        .size           $__internal_0_$__cuda_sm20_div_s64,(.L_x_5 - $__internal_0_$__cuda_sm20_div_s64)
$__internal_0_$__cuda_sm20_div_s64:
[----:B------:R-:W0:Y:S01]  /*04e0*/  LDC R7, c[0x0][0x398] ;  /* 0x0000e600ff077b82 */ /* 0x000e220000000800 */
[----:B------:R-:W-:Y:S02]  /*04f0*/  ISETP.GE.AND P0, PT, R4, RZ, PT ;  /* 0x000000ff0400720c */ /* 0x000fe40003f06270 */
[----:B------:R-:W-:Y:S02]  /*0500*/  ISETP.GE.AND P3, PT, R5, RZ, PT ;  /* 0x000000ff0500720c */ /* 0x000fe40003f66270 */
[----:B0-----:R-:W-:-:S04]  /*0510*/  IADD3 R2, P1, PT, RZ, -R7, RZ ;  /* 0x80000007ff027210 */ /* 0x001fc80007f3e0ff */
[-C--:B------:R-:W-:Y:S02]  /*0520*/  IADD3.X R3, PT, PT, RZ, ~R4.reuse, RZ, P1, !PT ;  /* 0x80000004ff037210 */ /* 0x080fe40000ffe4ff */
[----:B------:R-:W-:Y:S02]  /*0530*/  SEL R2, R2, R7, !P0 ;  /* 0x0000000702027207 */ /* 0x000fe40004000000 */
[----:B------:R-:W-:-:S04]  /*0540*/  SEL R3, R3, R4, !P0 ;  /* 0x0000000403037207 */ /* 0x000fc80004000000 */
[----:B------:R-:W0:Y:S08]  /*0550*/  I2F.U64.RP R8, R2 ;  /* 0x0000000200087312 */ /* 0x000e300000309000 */
[----:B0-----:R-:W0:Y:S02]  /*0560*/  MUFU.RCP R8, R8 ;  /* 0x0000000800087308 */ /* 0x001e240000001000 */
[----:B0-----:R-:W-:-:S06]  /*0570*/  VIADD R10, R8, 0x1ffffffe ;  /* 0x1ffffffe080a7836 */ /* 0x001fcc0000000000 */
[----:B------:R-:W0:Y:S02]  /*0580*/  F2I.U64.TRUNC R10, R10 ;  /* 0x0000000a000a7311 */ /* 0x000e24000020d800 */
[----:B0-----:R-:W-:-:S04]  /*0590*/  IMAD.WIDE.U32 R12, R10, R2, RZ ;  /* 0x000000020a0c7225 */ /* 0x001fc800078e00ff */
[----:B------:R-:W-:Y:S01]  /*05a0*/  IMAD R13, R10, R3, R13 ;  /* 0x000000030a0d7224 */ /* 0x000fe200078e020d */
[----:B------:R-:W-:-:S03]  /*05b0*/  IADD3 R15, P0, PT, RZ, -R12, RZ ;  /* 0x8000000cff0f7210 */ /* 0x000fc60007f1e0ff */
[----:B------:R-:W-:Y:S02]  /*05c0*/  IMAD R13, R11, R2, R13 ;  /* 0x000000020b0d7224 */ /* 0x000fe400078e020d */
[----:B------:R-:W-:-:S04]  /*05d0*/  IMAD.HI.U32 R12, R10, R15, RZ ;  /* 0x0000000f0a0c7227 */ /* 0x000fc800078e00ff */
[----:B------:R-:W-:Y:S02]  /*05e0*/  IMAD.X R17, RZ, RZ, ~R13, P0 ;  /* 0x000000ffff117224 */ /* 0x000fe400000e0e0d */
[----:B------:R-:W-:Y:S02]  /*05f0*/  IMAD.MOV.U32 R13, RZ, RZ, R10 ;  /* 0x000000ffff0d7224 */ /* 0x000fe400078e000a */
[-C--:B------:R-:W-:Y:S02]  /*0600*/  IMAD R19, R11, R17.reuse, RZ ;  /* 0x000000110b137224 */ /* 0x080fe400078e02ff */
[----:B------:R-:W-:-:S04]  /*0610*/  IMAD.WIDE.U32 R12, P0, R10, R17, R12 ;  /* 0x000000110a0c7225 */ /* 0x000fc8000780000c */
[----:B------:R-:W-:-:S04]  /*0620*/  IMAD.HI.U32 R17, R11, R17, RZ ;  /* 0x000000110b117227 */ /* 0x000fc800078e00ff */
[----:B------:R-:W-:Y:S01]  /*0630*/  IMAD.HI.U32 R12, P1, R11, R15, R12 ;  /* 0x0000000f0b0c7227 */ /* 0x000fe2000782000c */
[----:B------:R-:W-:-:S04]  /*0640*/  IADD3.X R8, PT, PT, R17, R11, RZ, P0, !PT ;  /* 0x0000000b11087210 */ /* 0x000fc800007fe4ff */
[----:B------:R-:W-:-:S04]  /*0650*/  IADD3 R13, P2, PT, R19, R12, RZ ;  /* 0x0000000c130d7210 */ /* 0x000fc80007f5e0ff */
[----:B------:R-:W-:Y:S01]  /*0660*/  IADD3.X R15, PT, PT, RZ, RZ, R8, P2, P1 ;  /* 0x000000ffff0f7210 */ /* 0x000fe200017e2408 */
[----:B------:R-:W-:-:S04]  /*0670*/  IMAD.WIDE.U32 R10, R13, R2, RZ ;  /* 0x000000020d0a7225 */ /* 0x000fc800078e00ff */
[----:B------:R-:W-:Y:S01]  /*0680*/  IMAD R8, R13, R3, R11 ;  /* 0x000000030d087224 */ /* 0x000fe200078e020b */
[----:B------:R-:W-:-:S03]  /*0690*/  IADD3 R11, P0, PT, RZ, -R10, RZ ;  /* 0x8000000aff0b7210 */ /* 0x000fc60007f1e0ff */
[----:B------:R-:W-:Y:S02]  /*06a0*/  IMAD R8, R15, R2, R8 ;  /* 0x000000020f087224 */ /* 0x000fe400078e0208 */
[----:B------:R-:W-:-:S04]  /*06b0*/  IMAD.HI.U32 R12, R13, R11, RZ ;  /* 0x0000000b0d0c7227 */ /* 0x000fc800078e00ff */
[----:B------:R-:W-:Y:S01]  /*06c0*/  IMAD.X R10, RZ, RZ, ~R8, P0 ;  /* 0x000000ffff0a7224 */ /* 0x000fe200000e0e08 */
[----:B------:R-:W-:-:S03]  /*06d0*/  IADD3 R8, P4, PT, RZ, -R9, RZ ;  /* 0x80000009ff087210 */ /* 0x000fc60007f9e0ff */
[----:B------:R-:W-:Y:S01]  /*06e0*/  IMAD.WIDE.U32 R12, P0, R13, R10, R12 ;  /* 0x0000000a0d0c7225 */ /* 0x000fe2000780000c */
[----:B------:R-:W-:-:S03]  /*06f0*/  SEL R8, R8, R9, !P3 ;  /* 0x0000000908087207 */ /* 0x000fc60005800000 */
[----:B------:R-:W-:Y:S02]  /*0700*/  IMAD.X R14, RZ, RZ, ~R5, P4 ;  /* 0x000000ffff0e7224 */ /* 0x000fe400020e0e05 */
[----:B------:R-:W-:-:S04]  /*0710*/  IMAD.HI.U32 R13, P1, R15, R11, R12 ;  /* 0x0000000b0f0d7227 */ /* 0x000fc8000782000c */
[----:B------:R-:W-:Y:S01]  /*0720*/  HFMA2 R11, -RZ, RZ, 0, 0 ;  /* 0x00000000ff0b7431 */ /* 0x000fe200000001ff */
[-C--:B------:R-:W-:Y:S01]  /*0730*/  SEL R14, R14, R5.reuse, !P3 ;  /* 0x000000050e0e7207 */ /* 0x080fe20005800000 */
[CC--:B------:R-:W-:Y:S01]  /*0740*/  IMAD R12, R15.reuse, R10.reuse, RZ ;  /* 0x0000000a0f0c7224 */ /* 0x0c0fe200078e02ff */
[----:B------:R-:W-:Y:S01]  /*0750*/  LOP3.LUT R5, R4, R5, RZ, 0x3c, !PT ;  /* 0x0000000504057212 */ /* 0x000fe200078e3cff */
[----:B------:R-:W-:-:S03]  /*0760*/  IMAD.HI.U32 R10, R15, R10, RZ ;  /* 0x0000000a0f0a7227 */ /* 0x000fc600078e00ff */
[----:B------:R-:W-:Y:S01]  /*0770*/  IADD3 R13, P2, PT, R12, R13, RZ ;  /* 0x0000000d0c0d7210 */ /* 0x000fe20007f5e0ff */
[----:B------:R-:W-:-:S04]  /*0780*/  IMAD.X R15, R10, 0x1, R15, P0 ;  /* 0x000000010a0f7824 */ /* 0x000fc800000e060f */
[----:B------:R-:W-:Y:S01]  /*0790*/  IMAD.HI.U32 R10, R13, R8, RZ ;  /* 0x000000080d0a7227 */ /* 0x000fe200078e00ff */
[----:B------:R-:W-:-:S03]  /*07a0*/  IADD3.X R15, PT, PT, RZ, RZ, R15, P2, P1 ;  /* 0x000000ffff0f7210 */ /* 0x000fc600017e240f */
[----:B------:R-:W-:-:S04]  /*07b0*/  IMAD.WIDE.U32 R10, R13, R14, R10 ;  /* 0x0000000e0d0a7225 */ /* 0x000fc800078e000a */
[C---:B------:R-:W-:Y:S02]  /*07c0*/  IMAD R13, R15.reuse, R14, RZ ;  /* 0x0000000e0f0d7224 */ /* 0x040fe400078e02ff */
[----:B------:R-:W-:-:S04]  /*07d0*/  IMAD.HI.U32 R10, P0, R15, R8, R10 ;  /* 0x000000080f0a7227 */ /* 0x000fc8000780000a */
[----:B------:R-:W-:Y:S01]  /*07e0*/  IMAD.HI.U32 R12, R15, R14, RZ ;  /* 0x0000000e0f0c7227 */ /* 0x000fe200078e00ff */
[----:B------:R-:W-:-:S03]  /*07f0*/  IADD3 R13, P1, PT, R13, R10, RZ ;  /* 0x0000000a0d0d7210 */ /* 0x000fc60007f3e0ff */
[----:B------:R-:W-:Y:S02]  /*0800*/  IMAD.X R12, RZ, RZ, R12, P0 ;  /* 0x000000ffff0c7224 */ /* 0x000fe400000e060c */
[----:B------:R-:W-:-:S04]  /*0810*/  IMAD.WIDE.U32 R10, R13, R2, RZ ;  /* 0x000000020d0a7225 */ /* 0x000fc800078e00ff */
[----:B------:R-:W-:Y:S01]  /*0820*/  IMAD.X R15, RZ, RZ, R12, P1 ;  /* 0x000000ffff0f7224 */ /* 0x000fe200008e060c */
[----:B------:R-:W-:Y:S01]  /*0830*/  IADD3 R19, P1, PT, -R10, R8, RZ ;  /* 0x000000080a137210 */ /* 0x000fe20007f3e1ff */
[C---:B------:R-:W-:Y:S01]  /*0840*/  IMAD R11, R13.reuse, R3, R11 ;  /* 0x000000030d0b7224 */ /* 0x040fe200078e020b */
[----:B------:R-:W-:Y:S02]  /*0850*/  IADD3 R8, P2, PT, R13, 0x1, RZ ;  /* 0x000000010d087810 */ /* 0x000fe40007f5e0ff */
[-C--:B------:R-:W-:Y:S01]  /*0860*/  ISETP.GE.U32.AND P0, PT, R19, R2.reuse, PT ;  /* 0x000000021300720c */ /* 0x080fe20003f06070 */
[-C--:B------:R-:W-:Y:S02]  /*0870*/  IMAD R11, R15, R2.reuse, R11 ;  /* 0x000000020f0b7224 */ /* 0x080fe400078e020b */
[----:B------:R-:W-:Y:S02]  /*0880*/  IMAD.X R10, RZ, RZ, R15, P2 ;  /* 0x000000ffff0a7224 */ /* 0x000fe400010e060f */
[----:B------:R-:W-:Y:S01]  /*0890*/  IMAD.X R21, R14, 0x1, ~R11, P1 ;  /* 0x000000010e157824 */ /* 0x000fe200008e0e0b */
[----:B------:R-:W-:-:S04]  /*08a0*/  IADD3 R11, P1, PT, R19, -R2, RZ ;  /* 0x80000002130b7210 */ /* 0x000fc80007f3e0ff */
[CC--:B------:R-:W-:Y:S02]  /*08b0*/  ISETP.GE.U32.AND.EX P0, PT, R21.reuse, R3.reuse, PT, P0 ;  /* 0x000000031500720c */ /* 0x0c0fe40003f06100 */
[----:B------:R-:W-:Y:S02]  /*08c0*/  IADD3.X R17, PT, PT, R21, ~R3, RZ, P1, !PT ;  /* 0x8000000315117210 */ /* 0x000fe40000ffe4ff */
[----:B------:R-:W-:Y:S02]  /*08d0*/  SEL R11, R11, R19, P0 ;  /* 0x000000130b0b7207 */ /* 0x000fe40000000000 */
[----:B------:R-:W-:Y:S02]  /*08e0*/  SEL R13, R8, R13, P0 ;  /* 0x0000000d080d7207 */ /* 0x000fe40000000000 */
[----:B------:R-:W-:Y:S02]  /*08f0*/  SEL R17, R17, R21, P0 ;  /* 0x0000001511117207 */ /* 0x000fe40000000000 */
[----:B------:R-:W-:-:S02]  /*0900*/  ISETP.GE.U32.AND P1, PT, R11, R2, PT ;  /* 0x000000020b00720c */ /* 0x000fc40003f26070 */
[----:B------:R-:W-:Y:S02]  /*0910*/  SEL R8, R10, R15, P0 ;  /* 0x0000000f0a087207 */ /* 0x000fe40000000000 */
[----:B------:R-:W-:Y:S02]  /*0920*/  IADD3 R2, P2, PT, R13, 0x1, RZ ;  /* 0x000000010d027810 */ /* 0x000fe40007f5e0ff */
[----:B------:R-:W-:Y:S02]  /*0930*/  ISETP.GE.U32.AND.EX P0, PT, R17, R3, PT, P1 ;  /* 0x000000031100720c */ /* 0x000fe40003f06110 */
[----:B------:R-:W-:Y:S01]  /*0940*/  ISETP.GE.AND P1, PT, R5, RZ, PT ;  /* 0x000000ff0500720c */ /* 0x000fe20003f26270 */
[----:B------:R-:W-:Y:S01]  /*0950*/  IMAD.X R3, RZ, RZ, R8, P2 ;  /* 0x000000ffff037224 */ /* 0x000fe200010e0608 */
[----:B------:R-:W-:-:S04]  /*0960*/  SEL R2, R2, R13, P0 ;  /* 0x0000000d02027207 */ /* 0x000fc80000000000 */
[----:B------:R-:W-:Y:S02]  /*0970*/  SEL R3, R3, R8, P0 ;  /* 0x0000000803037207 */ /* 0x000fe40000000000 */
[-C--:B------:R-:W-:Y:S02]  /*0980*/  IADD3 R11, P2, PT, RZ, -R2.reuse, RZ ;  /* 0x80000002ff0b7210 */ /* 0x080fe40007f5e0ff */
[----:B------:R-:W-:Y:S01]  /*0990*/  ISETP.NE.U32.AND P0, PT, R7, RZ, PT ;  /* 0x000000ff0700720c */ /* 0x000fe20003f05070 */
[----:B------:R-:W-:Y:S01]  /*09a0*/  IMAD.MOV.U32 R7, RZ, RZ, 0x0 ;  /* 0x00000000ff077424 */ /* 0x000fe200078e00ff */
[----:B------:R-:W-:Y:S02]  /*09b0*/  IADD3.X R8, PT, PT, RZ, ~R3, RZ, P2, !PT ;  /* 0x80000003ff087210 */ /* 0x000fe400017fe4ff */
[----:B------:R-:W-:Y:S02]  /*09c0*/  ISETP.NE.AND.EX P0, PT, R4, RZ, PT, P0 ;  /* 0x000000ff0400720c */ /* 0x000fe40003f05300 */
[----:B------:R-:W-:-:S02]  /*09d0*/  SEL R2, R11, R2, !P1 ;  /* 0x000000020b027207 */ /* 0x000fc40004800000 */
[----:B------:R-:W-:Y:S02]  /*09e0*/  SEL R3, R8, R3, !P1 ;  /* 0x0000000308037207 */ /* 0x000fe40004800000 */
[----:B------:R-:W-:Y:S02]  /*09f0*/  SEL R2, R2, 0xffffffff, P0 ;  /* 0xffffffff02027807 */ /* 0x000fe40000000000 */
[----:B------:R-:W-:Y:S01]  /*0a00*/  SEL R3, R3, 0xffffffff, P0 ;  /* 0xffffffff03037807 */ /* 0x000fe20000000000 */
[----:B------:R-:W-:Y:S06]  /*0a10*/  RET.REL.NODEC R6 `(_Z15bruteForce_LOOPPcxxi) ;  /* 0xfffffff406787950 */ /* 0x000fec0003c3ffff */
.L_x_4:
[----:B------:R-:W-:-:S00]  /*0a20*/  BRA `(.L_x_4) ;  /* 0xfffffffc00fc7947 */ /* 0x000fc0000383ffff */
[----:B------:R-:W-:-:S00]  /*0a30*/  NOP ;  /* 0x0000000000007918 */ /* 0x000fc00000000000 */
        /* <DEDUP_REMOVED lines=12> */
.L_x_5:


//--------------------- .nv.shared.reserved.0     --------------------------
	.section	.nv.shared.reserved.0,"aw",@nobits
	.weak		__nv_reservedSMEM_offset_0_alias
	.size		__nv_reservedSMEM_offset_0_alias, 0, 64
	.other		__nv_reservedSMEM_offset_0_alias,@"STO_CUDA_RESERVED_SHARED STV_DEFAULT"
__nv_reservedSMEM_offset_0_alias:
	.zero		0
	.zero		64


//--------------------- .nv.constant0._Z15bruteForce_LOOPPcxxi --------------------------
	.section	.nv.constant0._Z15bruteForce_LOOPPcxxi,"a",@progbits
	.sectionflags	@""
	.align	4
.nv.constant0._Z15bruteForce_LOOPPcxxi:
	.zero		924


//--------------------- SYMBOLS --------------------------

	.type		.nv.reservedSmem.offset0,@object
	.size		.nv.reservedSmem.offset0,0x4
